//
// Generated by NVIDIA NVVM Compiler
//
// Compiler Build ID: CL-36424714
// Cuda compilation tools, release 13.0, V13.0.88
// Based on NVVM 20.0.0
//

.version 9.0
.target sm_100
.address_size 64

	// .globl	_Z11relu_kernelPKfPfi

.visible .entry _Z11relu_kernelPKfPfi(
	.param .u64 .ptr .align 1 _Z11relu_kernelPKfPfi_param_0,
	.param .u64 .ptr .align 1 _Z11relu_kernelPKfPfi_param_1,
	.param .u32 _Z11relu_kernelPKfPfi_param_2
)
{
	.reg .pred 	%p<2>;
	.reg .b32 	%r<6>;
	.reg .b32 	%f<3>;
	.reg .b64 	%rd<8>;

	ld.param.u64 	%rd1, [_Z11relu_kernelPKfPfi_param_0];
	ld.param.u64 	%rd2, [_Z11relu_kernelPKfPfi_param_1];
	ld.param.u32 	%r2, [_Z11relu_kernelPKfPfi_param_2];
	mov.u32 	%r3, %ntid.x;
	mov.u32 	%r4, %ctaid.x;
	mov.u32 	%r5, %tid.x;
	mad.lo.s32 	%r1, %r3, %r4, %r5;
	setp.ge.s32 	%p1, %r1, %r2;
	@%p1 bra 	$L__BB0_2;
	cvta.to.global.u64 	%rd3, %rd1;
	cvta.to.global.u64 	%rd4, %rd2;
	mul.wide.s32 	%rd5, %r1, 4;
	add.s64 	%rd6, %rd3, %rd5;
	ld.global.nc.f32 	%f1, [%rd6];
	max.f32 	%f2, %f1, 0f00000000;
	add.s64 	%rd7, %rd4, %rd5;
	st.global.f32 	[%rd7], %f2;
$L__BB0_2:
	ret;

}


// ===== COMPILED SASS (sm_100) =====

	.target	sm_100

	.elftype	@"ET_EXEC"


//--------------------- .note.nv.tkinfo           --------------------------
	.section	.note.nv.tkinfo,"",@"SHT_NOTE"
	.sectionflags	@"SHF_NOTE_NV_TKINFO"
	.tkinfo
        /*0018*/ 	.word	0x00000002
        /*0030*/ 	.string	""
        /*0030*/ 	.string	"ptxas"
        /*0030*/ 	.string	"Cuda compilation tools, release 13.0, V13.0.88"
        /*0030*/ 	.string	"Build cuda_13.0.r13.0/compiler.36424714_0"
        /*0030*/ 	.string	"-arch sm_100 -m 64 "



//--------------------- .note.nv.cuinfo           --------------------------
	.section	.note.nv.cuinfo,"",@"SHT_NOTE"
	.sectionflags	@"SHF_NOTE_NV_CUINFO"
        /*0018*/ 	.short	0x0002
        /*001a*/ 	.short	0x0064
        /*001c*/ 	.short	0x0082
	.zero		2


//--------------------- .nv.info                  --------------------------
	.section	.nv.info,"",@"SHT_CUDA_INFO"
	.align	4


	//----- nvinfo : EIATTR_REGCOUNT
	.align		4
        /*0000*/ 	.byte	0x04, 0x2f
        /*0002*/ 	.short	(.L_1 - .L_0)
	.align		4
.L_0:
        /*0004*/ 	.word	index@(_Z11relu_kernelPKfPfi)
        /*0008*/ 	.word	0x0000000a


	//----- nvinfo : EIATTR_FRAME_SIZE
	.align		4
.L_1:
        /*000c*/ 	.byte	0x04, 0x11
        /*000e*/ 	.short	(.L_3 - .L_2)
	.align		4
.L_2:
        /*0010*/ 	.word	index@(_Z11relu_kernelPKfPfi)
        /*0014*/ 	.word	0x00000000


	//----- nvinfo : EIATTR_MIN_STACK_SIZE
	.align		4
.L_3:
        /*0018*/ 	.byte	0x04, 0x12
        /*001a*/ 	.short	(.L_5 - .L_4)
	.align		4
.L_4:
        /*001c*/ 	.word	index@(_Z11relu_kernelPKfPfi)
        /*0020*/ 	.word	0x00000000
.L_5:


//--------------------- .nv.compat                --------------------------
	.section	.nv.compat,"",@"SHT_CUDA_COMPAT_INFO"
	.align	4
        /*0000*/ 	.byte	0x02, 0x09, 0x00, 0x00, 0x02, 0x02, 0x01, 0x00, 0x02, 0x05, 0x05, 0x00, 0x03, 0x07, 0x01, 0x01
        /*0010*/ 	.byte	0x02, 0x03, 0x00, 0x00, 0x02, 0x06, 0x01, 0x00, 0x04, 0x0b, 0x08, 0x00, 0x09, 0x00, 0x00, 0x00
        /*0020*/ 	.byte	0x00, 0x00, 0x00, 0x00


//--------------------- .nv.info._Z11relu_kernelPKfPfi --------------------------
	.section	.nv.info._Z11relu_kernelPKfPfi,"",@"SHT_CUDA_INFO"
	.sectionflags	@""
	.align	4


	//----- nvinfo : EIATTR_CUDA_API_VERSION
	.align		4
        /*0000*/ 	.byte	0x04, 0x37
        /*0002*/ 	.short	(.L_7 - .L_6)
.L_6:
        /*0004*/ 	.word	0x00000082


	//----- nvinfo : EIATTR_KPARAM_INFO
	.align		4
.L_7:
        /*0008*/ 	.byte	0x04, 0x17
        /*000a*/ 	.short	(.L_9 - .L_8)
.L_8:
        /*000c*/ 	.word	0x00000000
        /*0010*/ 	.short	0x0002
        /*0012*/ 	.short	0x0010
        /*0014*/ 	.byte	0x00, 0xf0, 0x11, 0x00


	//----- nvinfo : EIATTR_KPARAM_INFO
	.align		4
.L_9:
        /*0018*/ 	.byte	0x04, 0x17
        /*001a*/ 	.short	(.L_11 - .L_10)
.L_10:
        /*001c*/ 	.word	0x00000000
        /*0020*/ 	.short	0x0001
        /*0022*/ 	.short	0x0008
        /*0024*/ 	.byte	0x00, 0xf5, 0x21, 0x00


	//----- nvinfo : EIATTR_KPARAM_INFO
	.align		4
.L_11:
        /*0028*/ 	.byte	0x04, 0x17
        /*002a*/ 	.short	(.L_13 - .L_12)
.L_12:
        /*002c*/ 	.word	0x00000000
        /*0030*/ 	.short	0x0000
        /*0032*/ 	.short	0x0000
        /*0034*/ 	.byte	0x00, 0xf5, 0x21, 0x00


	//----- nvinfo : EIATTR_SPARSE_MMA_MASK
	.align		4
.L_13:
        /*0038*/ 	.byte	0x03, 0x50
        /*003a*/ 	.short	0x0000


	//----- nvinfo : EIATTR_MAXREG_COUNT
	.align		4
        /*003c*/ 	.byte	0x03, 0x1b
        /*003e*/ 	.short	0x00ff


	//----- nvinfo : EIATTR_MERCURY_ISA_VERSION
	.align		4
        /*0040*/ 	.byte	0x03, 0x5f
        /*0042*/ 	.short	0x0101


	//----- nvinfo : EIATTR_VRC_CTA_INIT_COUNT
	.align		4
        /*0044*/ 	.byte	0x02, 0x4a
	.zero		1
	.zero		1


	//----- nvinfo : EIATTR_EXIT_INSTR_OFFSETS
	.align		4
        /*0048*/ 	.byte	0x04, 0x1c
        /*004a*/ 	.short	(.L_15 - .L_14)


	//   ....[0]....
.L_14:
        /*004c*/ 	.word	0x00000070


	//   ....[1]....
        /*0050*/ 	.word	0x00000100


	//----- nvinfo : EIATTR_CBANK_PARAM_SIZE
	.align		4
.L_15:
        /*0054*/ 	.byte	0x03, 0x19
        /*0056*/ 	.short	0x0014


	//----- nvinfo : EIATTR_PARAM_CBANK
	.align		4
        /*0058*/ 	.byte	0x04, 0x0a
        /*005a*/ 	.short	(.L_17 - .L_16)
	.align		4
.L_16:
        /*005c*/ 	.word	index@(.nv.constant0._Z11relu_kernelPKfPfi)
        /*0060*/ 	.short	0x0380
        /*0062*/ 	.short	0x0014


	//----- nvinfo : EIATTR_SW_WAR
	.align		4
.L_17:
        /*0064*/ 	.byte	0x04, 0x36
        /*0066*/ 	.short	(.L_19 - .L_18)
.L_18:
        /*0068*/ 	.word	0x00000008
.L_19:


//--------------------- .nv.callgraph             --------------------------
	.section	.nv.callgraph,"",@"SHT_CUDA_CALLGRAPH"
	.align	4
	.sectionentsize	8
	.align		4
        /*0000*/ 	.word	0x00000000
	.align		4
        /*0004*/ 	.word	0xffffffff
	.align		4
        /*0008*/ 	.word	0x00000000
	.align		4
        /*000c*/ 	.word	0xfffffffe
	.align		4
        /*0010*/ 	.word	0x00000000
	.align		4
        /*0014*/ 	.word	0xfffffffd
	.align		4
        /*0018*/ 	.word	0x00000000
	.align		4
        /*001c*/ 	.word	0xfffffffc


//--------------------- .text._Z11relu_kernelPKfPfi --------------------------
	.section	.text._Z11relu_kernelPKfPfi,"ax",@progbits
	.align	128
        .global         _Z11relu_kernelPKfPfi
        .type           _Z11relu_kernelPKfPfi,@function
        .size           _Z11relu_kernelPKfPfi,(.L_x_1 - _Z11relu_kernelPKfPfi)
        .other          _Z11relu_kernelPKfPfi,@"STO_CUDA_ENTRY STV_DEFAULT"
_Z11relu_kernelPKfPfi:
.text._Z11relu_kernelPKfPfi:
[----:B------:R-:W-:Y:S01]  /*0000*/  LDC R1, c[0x0][0x37c] ;  /* 0x0000df00ff017b82 */ /* 0x000fe20000000800 */
[----:B------:R-:W0:Y:S01]  /*0010*/  S2R R7, SR_CTAID.X ;  /* 0x0000000000077919 */ /* 0x000e220000002500 */
[----:B------:R-:W0:Y:S01]  /*0020*/  LDCU UR4, c[0x0][0x360] ;  /* 0x00006c00ff0477ac */ /* 0x000e220008000800 */
[----:B------:R-:W0:Y:S01]  /*0030*/  S2R R0, SR_TID.X ;  /* 0x0000000000007919 */ /* 0x000e220000002100 */
[----:B------:R-:W1:Y:S01]  /*0040*/  LDCU UR5, c[0x0][0x390] ;  /* 0x00007200ff0577ac */ /* 0x000e620008000800 */
[----:B0-----:R-:W-:-:S05]  /*0050*/  IMAD R7, R7, UR4, R0 ;  /* 0x0000000407077c24 */ /* 0x001fca000f8e0200 */
[----:B-1----:R-:W-:-:S13]  /*0060*/  ISETP.GE.AND P0, PT, R7, UR5, PT ;  /* 0x0000000507007c0c */ /* 0x002fda000bf06270 */
[----:B------:R-:W-:Y:S05]  /*0070*/  @P0 EXIT ;  /* 0x000000000000094d */ /* 0x000fea0003800000 */
[----:B------:R-:W0:Y:S01]  /*0080*/  LDC.64 R2, c[0x0][0x380] ;  /* 0x0000e000ff027b82 */ /* 0x000e220000000a00 */
[----:B------:R-:W1:Y:S07]  /*0090*/  LDCU.64 UR4, c[0x0][0x358] ;  /* 0x00006b00ff0477ac */ /* 0x000e6e0008000a00 */
[----:B------:R-:W2:Y:S01]  /*00a0*/  LDC.64 R4, c[0x0][0x388] ;  /* 0x0000e200ff047b82 */ /* 0x000ea20000000a00 */
[----:B0-----:R-:W-:-:S06]  /*00b0*/  IMAD.WIDE R2, R7, 0x4, R2 ;  /* 0x0000000407027825 */ /* 0x001fcc00078e0202 */
[----:B-1----:R-:W3:Y:S01]  /*00c0*/  LDG.E.CONSTANT R2, desc[UR4][R2.64] ;  /* 0x0000000402027981 */ /* 0x002ee2000c1e9900 */
[----:B--2---:R-:W-:Y:S01]  /*00d0*/  IMAD.WIDE R4, R7, 0x4, R4 ;  /* 0x0000000407047825 */ /* 0x004fe200078e0204 */
[----:B---3--:R-:W-:-:S05]  /*00e0*/  FMNMX R7, RZ, R2, !PT ;  /* 0x00000002ff077209 */ /* 0x008fca0007800000 */
[----:B------:R-:W-:Y:S01]  /*00f0*/  STG.E desc[UR4][R4.64], R7 ;  /* 0x0000000704007986 */ /* 0x000fe2000c101904 */
[----:B------:R-:W-:Y:S05]  /*0100*/  EXIT ;  /* 0x000000000000794d */ /* 0x000fea0003800000 */
.L_x_0:
[----:B------:R-:W-:-:S00]  /*0110*/  BRA `(.L_x_0) ;  /* 0xfffffffc00fc7947 */ /* 0x000fc0000383ffff */
[----:B------:R-:W-:-:S00]  /*0120*/  NOP ;  /* 0x0000000000007918 */ /* 0x000fc00000000000 */
        /* <DEDUP_REMOVED lines=13> */
.L_x_1:


//--------------------- .nv.shared.reserved.0     --------------------------
	.section	.nv.shared.reserved.0,"aw",@nobits
	.weak		__nv_reservedSMEM_offset_0_alias
	.size		__nv_reservedSMEM_offset_0_alias, 0, 64
	.other		__nv_reservedSMEM_offset_0_alias,@"STO_CUDA_RESERVED_SHARED STV_DEFAULT"
__nv_reservedSMEM_offset_0_alias:
	.zero		0
	.zero		64


//--------------------- .nv.constant0._Z11relu_kernelPKfPfi --------------------------
	.section	.nv.constant0._Z11relu_kernelPKfPfi,"a",@progbits
	.sectionflags	@""
	.align	4
.nv.constant0._Z11relu_kernelPKfPfi:
	.zero		916


//--------------------- SYMBOLS --------------------------

	.type		.nv.reservedSmem.offset0,@object
	.size		.nv.reservedSmem.offset0,0x4
